	.headerflags	@"EF_CUDA_TEXMODE_UNIFIED EF_CUDA_64BIT_ADDRESS EF_CUDA_ACCELERATORS EF_CUDA_SM90 EF_CUDA_VIRTUAL_SM(EF_CUDA_SM90)"
	.elftype	@"ET_EXEC"


//--------------------- .nv.info                  --------------------------
	.section	.nv.info,"",@"SHT_CUDA_INFO"
	.align	4


	//----- nvinfo : EIATTR_REGCOUNT
	.align		4
        /*0000*/ 	.byte	0x04, 0x2f
        /*0002*/ 	.short	(.L_1 - .L_0)
	.align		4
.L_0:
        /*0004*/ 	.word	index@(triton_poi_fused_zeros_like_2)
        /*0008*/ 	.word	0x00000008


	//----- nvinfo : EIATTR_MIN_STACK_SIZE
	.align		4
.L_1:
        /*000c*/ 	.byte	0x04, 0x12
        /*000e*/ 	.short	(.L_3 - .L_2)
	.align		4
.L_2:
        /*0010*/ 	.word	index@(triton_poi_fused_zeros_like_2)
        /*0014*/ 	.word	0x00000000


	//----- nvinfo : EIATTR_FRAME_SIZE
	.align		4
.L_3:
        /*0018*/ 	.byte	0x04, 0x11
        /*001a*/ 	.short	(.L_5 - .L_4)
	.align		4
.L_4:
        /*001c*/ 	.word	index@(triton_poi_fused_zeros_like_2)
        /*0020*/ 	.word	0x00000000


	//----- nvinfo : EIATTR_MIN_STACK_SIZE
	.align		4
.L_5:
        /*0024*/ 	.byte	0x04, 0x12
        /*0026*/ 	.short	(.L_7 - .L_6)
	.align		4
.L_6:
        /*0028*/ 	.word	index@(triton_poi_fused_zeros_like_2)
        /*002c*/ 	.word	0x00000000
.L_7:


//--------------------- .nv.info.triton_poi_fused_zeros_like_2 --------------------------
	.section	.nv.info.triton_poi_fused_zeros_like_2,"",@"SHT_CUDA_INFO"
	.sectionflags	@""
	.align	4


	//----- nvinfo : EIATTR_CUDA_API_VERSION
	.align		4
        /*0000*/ 	.byte	0x04, 0x37
        /*0002*/ 	.short	(.L_9 - .L_8)
.L_8:
        /*0004*/ 	.word	0x0000007c


	//----- nvinfo : EIATTR_KPARAM_INFO
	.align		4
.L_9:
        /*0008*/ 	.byte	0x04, 0x17
        /*000a*/ 	.short	(.L_11 - .L_10)
.L_10:
        /*000c*/ 	.word	0x00000000
        /*0010*/ 	.short	0x0001
        /*0012*/ 	.short	0x0008
        /*0014*/ 	.byte	0x00, 0xf0, 0x11, 0x00


	//----- nvinfo : EIATTR_KPARAM_INFO
	.align		4
.L_11:
        /*0018*/ 	.byte	0x04, 0x17
        /*001a*/ 	.short	(.L_13 - .L_12)
.L_12:
        /*001c*/ 	.word	0x00000000
        /*0020*/ 	.short	0x0000
        /*0022*/ 	.short	0x0000
        /*0024*/ 	.byte	0x00, 0xf4, 0x21, 0x00


	//----- nvinfo : EIATTR_SPARSE_MMA_MASK
	.align		4
.L_13:
        /*0028*/ 	.byte	0x03, 0x50
        /*002a*/ 	.short	0x0000


	//----- nvinfo : EIATTR_MAXREG_COUNT
	.align		4
        /*002c*/ 	.byte	0x03, 0x1b
        /*002e*/ 	.short	0x00ff


	//----- nvinfo : EIATTR_EXIT_INSTR_OFFSETS
	.align		4
        /*0030*/ 	.byte	0x04, 0x1c
        /*0032*/ 	.short	(.L_15 - .L_14)


	//   ....[0]....
.L_14:
        /*0034*/ 	.word	0x00000090


	//   ....[1]....
        /*0038*/ 	.word	0x000000c0


	//----- nvinfo : EIATTR_REQNTID
	.align		4
.L_15:
        /*003c*/ 	.byte	0x04, 0x10
        /*003e*/ 	.short	(.L_17 - .L_16)
.L_16:
        /*0040*/ 	.word	0x00000080
        /*0044*/ 	.word	0x00000001
        /*0048*/ 	.word	0x00000001


	//----- nvinfo : EIATTR_CBANK_PARAM_SIZE
	.align		4
.L_17:
        /*004c*/ 	.byte	0x03, 0x19
        /*004e*/ 	.short	0x000c


	//----- nvinfo : EIATTR_PARAM_CBANK
	.align		4
        /*0050*/ 	.byte	0x04, 0x0a
        /*0052*/ 	.short	(.L_19 - .L_18)
	.align		4
.L_18:
        /*0054*/ 	.word	index@(.nv.constant0.triton_poi_fused_zeros_like_2)
        /*0058*/ 	.short	0x0210
        /*005a*/ 	.short	0x000c


	//----- nvinfo : EIATTR_SW_WAR
	.align		4
.L_19:
        /*005c*/ 	.byte	0x04, 0x36
        /*005e*/ 	.short	(.L_21 - .L_20)
.L_20:
        /*0060*/ 	.word	0x00000008
.L_21:


//--------------------- .nv.callgraph             --------------------------
	.section	.nv.callgraph,"",@"SHT_CUDA_CALLGRAPH"
	.align	4
	.sectionentsize	8
	.align		4
        /*0000*/ 	.word	0x00000000
	.align		4
        /*0004*/ 	.word	0xffffffff
	.align		4
        /*0008*/ 	.word	0x00000000
	.align		4
        /*000c*/ 	.word	0xfffffffe
	.align		4
        /*0010*/ 	.word	0x00000000
	.align		4
        /*0014*/ 	.word	0xfffffffd
	.align		4
        /*0018*/ 	.word	0x00000000
	.align		4
        /*001c*/ 	.word	0xfffffffc


//--------------------- .text.triton_poi_fused_zeros_like_2 --------------------------
	.section	.text.triton_poi_fused_zeros_like_2,"ax",@progbits
	.align	128
        .global         triton_poi_fused_zeros_like_2
        .type           triton_poi_fused_zeros_like_2,@function
        .size           triton_poi_fused_zeros_like_2,(.L_x_1 - triton_poi_fused_zeros_like_2)
        .other          triton_poi_fused_zeros_like_2,@"STO_CUDA_ENTRY STV_DEFAULT"
triton_poi_fused_zeros_like_2:
.text.triton_poi_fused_zeros_like_2:
[----:B------:R-:W0:Y:S02]  /*0000*/  LDC R1, c[0x0][0x28] ;  /* 0x00000a00ff017b82 */ /* 0x000e240000000800 */
[----:B------:R-:W1:Y:S01]  /*0010*/  S2R R0, SR_TID.X ;  /* 0x0000000000007919 */ /* 0x000e620000002100 */
[----:B------:R-:W2:Y:S01]  /*0020*/  LDC.64 R2, c[0x0][0x210] ;  /* 0x00008400ff027b82 */ /* 0x000ea20000000a00 */
[----:B------:R-:W3:Y:S01]  /*0030*/  S2R R5, SR_CTAID.X ;  /* 0x0000000000057919 */ /* 0x000ee20000002500 */
[----:B-1----:R-:W-:-:S05]  /*0040*/  IMAD.SHL.U32 R0, R0, 0x2, RZ ;  /* 0x0000000200007824 */ /* 0x002fca00078e00ff */
[----:B------:R-:W-:-:S04]  /*0050*/  LOP3.LUT R0, R0, 0xfe, RZ, 0xc0, !PT ;  /* 0x000000fe00007812 */ /* 0x000fc800078ec0ff */
[----:B---3--:R-:W-:-:S04]  /*0060*/  LEA R5, R5, R0, 0x8 ;  /* 0x0000000005057211 */ /* 0x008fc800078e40ff */
[C---:B------:R-:W-:Y:S01]  /*0070*/  ISETP.GE.AND P0, PT, R5.reuse, 0x100, PT ;  /* 0x000001000500780c */ /* 0x040fe20003f06270 */
[----:B--2---:R-:W-:-:S12]  /*0080*/  IMAD.WIDE R2, R5, 0x4, R2 ;  /* 0x0000000405027825 */ /* 0x004fd800078e0202 */
[----:B------:R-:W-:Y:S05]  /*0090*/  @P0 EXIT ;  /* 0x000000000000094d */ /* 0x000fea0003800000 */
[----:B------:R-:W-:Y:S02]  /*00a0*/  ULDC.64 UR4, c[0x0][0x208] ;  /* 0x0000820000047ab9 */ /* 0x000fe40000000a00 */
[----:B------:R-:W-:Y:S01]  /*00b0*/  STG.E.64 desc[UR4][R2.64], RZ ;  /* 0x000000ff02007986 */ /* 0x000fe2000c101b04 */
[----:B------:R-:W-:Y:S05]  /*00c0*/  EXIT ;  /* 0x000000000000794d */ /* 0x000fea0003800000 */
.L_x_0:
[----:B------:R-:W-:-:S00]  /*00d0*/  BRA `(.L_x_0) ;  /* 0xfffffffc00fc7947 */ /* 0x000fc0000383ffff */
[----:B------:R-:W-:-:S00]  /*00e0*/  NOP ;  /* 0x0000000000007918 */ /* 0x000fc00000000000 */
        /* <DEDUP_REMOVED lines=9> */
.L_x_1:


//--------------------- .nv.constant0.triton_poi_fused_zeros_like_2 --------------------------
	.section	.nv.constant0.triton_poi_fused_zeros_like_2,"a",@progbits
	.sectionflags	@""
	.align	4
.nv.constant0.triton_poi_fused_zeros_like_2:
	.zero		540
